//
// Generated by NVIDIA NVVM Compiler
//
// Compiler Build ID: CL-36424714
// Cuda compilation tools, release 13.0, V13.0.88
// Based on NVVM 20.0.0
//

.version 9.0
.target sm_100
.address_size 64

	// .globl	_Z19warpSpecializedDemoPKfS0_Pfiii
// _ZZ19warpSpecializedDemoPKfS0_PfiiiE2As has been demoted

.visible .entry _Z19warpSpecializedDemoPKfS0_Pfiii(
	.param .u64 .ptr .align 1 _Z19warpSpecializedDemoPKfS0_Pfiii_param_0,
	.param .u64 .ptr .align 1 _Z19warpSpecializedDemoPKfS0_Pfiii_param_1,
	.param .u64 .ptr .align 1 _Z19warpSpecializedDemoPKfS0_Pfiii_param_2,
	.param .u32 _Z19warpSpecializedDemoPKfS0_Pfiii_param_3,
	.param .u32 _Z19warpSpecializedDemoPKfS0_Pfiii_param_4,
	.param .u32 _Z19warpSpecializedDemoPKfS0_Pfiii_param_5
)
{
	.reg .pred 	%p<52>;
	.reg .b32 	%r<44>;
	.reg .b32 	%f<67>;
	.reg .b64 	%rd<15>;
	// demoted variable
	.shared .align 4 .b8 _ZZ19warpSpecializedDemoPKfS0_PfiiiE2As[4160];
	ld.param.u64 	%rd7, [_Z19warpSpecializedDemoPKfS0_Pfiii_param_0];
	ld.param.u64 	%rd8, [_Z19warpSpecializedDemoPKfS0_Pfiii_param_2];
	ld.param.u32 	%r23, [_Z19warpSpecializedDemoPKfS0_Pfiii_param_3];
	ld.param.u32 	%r24, [_Z19warpSpecializedDemoPKfS0_Pfiii_param_4];
	ld.param.u32 	%r25, [_Z19warpSpecializedDemoPKfS0_Pfiii_param_5];
	cvta.to.global.u64 	%rd1, %rd8;
	mov.u32 	%r1, %tid.x;
	setp.gt.u32 	%p1, %r1, 63;
	@%p1 bra 	$L__BB0_3;
	shr.u32 	%r26, %r1, 6;
	shl.b32 	%r27, %r1, 2;
	mad.lo.s32 	%r28, %r26, 260, %r27;
	mov.u32 	%r29, _ZZ19warpSpecializedDemoPKfS0_PfiiiE2As;
	add.s32 	%r41, %r29, %r28;
	mad.lo.s32 	%r40, %r1, %r25, %r26;
	cvta.to.global.u64 	%rd2, %rd7;
	mov.u32 	%r42, %r1;
$L__BB0_2:
	mul.wide.s32 	%rd9, %r40, 4;
	add.s64 	%rd10, %rd2, %rd9;
	ld.global.f32 	%f33, [%rd10];
	st.shared.f32 	[%r41], %f33;
	add.s32 	%r7, %r42, 64;
	add.s32 	%r41, %r41, 260;
	add.s32 	%r40, %r40, 1;
	setp.lt.u32 	%p2, %r42, 960;
	mov.u32 	%r42, %r7;
	@%p2 bra 	$L__BB0_2;
$L__BB0_3:
	bar.sync 	0;
	mov.u32 	%r31, %ctaid.y;
	shl.b32 	%r32, %r31, 6;
	shr.u32 	%r33, %r1, 2;
	and.b32  	%r34, %r33, 252;
	add.s32 	%r10, %r34, %r32;
	mov.u32 	%r35, %ctaid.x;
	shl.b32 	%r36, %r35, 6;
	shl.b32 	%r37, %r1, 2;
	and.b32  	%r38, %r37, 60;
	or.b32  	%r11, %r38, %r36;
	mov.b32 	%r43, 0;
	mov.f32 	%f51, 0f00000000;
	mov.f32 	%f52, %f51;
	mov.f32 	%f53, %f51;
	mov.f32 	%f54, %f51;
	mov.f32 	%f55, %f51;
	mov.f32 	%f56, %f51;
	mov.f32 	%f57, %f51;
	mov.f32 	%f58, %f51;
	mov.f32 	%f59, %f51;
	mov.f32 	%f60, %f51;
	mov.f32 	%f61, %f51;
	mov.f32 	%f62, %f51;
	mov.f32 	%f63, %f51;
	mov.f32 	%f64, %f51;
	mov.f32 	%f65, %f51;
	mov.f32 	%f66, %f51;
$L__BB0_4:
	add.f32 	%f35, %f58, 0f7FC00000;
	add.f32 	%f36, %f57, 0f7FC00000;
	add.f32 	%f37, %f56, 0f7FC00000;
	add.f32 	%f38, %f55, 0f7FC00000;
	add.f32 	%f39, %f54, 0f7FC00000;
	add.f32 	%f40, %f53, 0f7FC00000;
	add.f32 	%f41, %f52, 0f7FC00000;
	add.f32 	%f42, %f51, 0f7FC00000;
	add.f32 	%f43, %f59, 0f7FC00000;
	add.f32 	%f44, %f60, 0f7FC00000;
	add.f32 	%f45, %f61, 0f7FC00000;
	add.f32 	%f46, %f62, 0f7FC00000;
	add.f32 	%f47, %f63, 0f7FC00000;
	add.f32 	%f48, %f64, 0f7FC00000;
	add.f32 	%f49, %f65, 0f7FC00000;
	add.f32 	%f50, %f66, 0f7FC00000;
	add.f32 	%f58, %f35, 0f7FC00000;
	add.f32 	%f57, %f36, 0f7FC00000;
	add.f32 	%f56, %f37, 0f7FC00000;
	add.f32 	%f55, %f38, 0f7FC00000;
	add.f32 	%f54, %f39, 0f7FC00000;
	add.f32 	%f53, %f40, 0f7FC00000;
	add.f32 	%f52, %f41, 0f7FC00000;
	add.f32 	%f51, %f42, 0f7FC00000;
	add.f32 	%f59, %f43, 0f7FC00000;
	add.f32 	%f60, %f44, 0f7FC00000;
	add.f32 	%f61, %f45, 0f7FC00000;
	add.f32 	%f62, %f46, 0f7FC00000;
	add.f32 	%f63, %f47, 0f7FC00000;
	add.f32 	%f64, %f48, 0f7FC00000;
	add.f32 	%f65, %f49, 0f7FC00000;
	add.f32 	%f66, %f50, 0f7FC00000;
	add.s32 	%r43, %r43, 2;
	setp.ne.s32 	%p3, %r43, 16;
	@%p3 bra 	$L__BB0_4;
	setp.ge.s32 	%p4, %r10, %r23;
	mad.lo.s32 	%r14, %r10, %r24, %r11;
	setp.ge.s32 	%p5, %r11, %r24;
	mul.wide.s32 	%rd11, %r14, 4;
	add.s64 	%rd3, %rd1, %rd11;
	or.pred  	%p6, %p4, %p5;
	@%p6 bra 	$L__BB0_7;
	st.global.f32 	[%rd3], %f58;
$L__BB0_7:
	setp.ge.s32 	%p7, %r10, %r23;
	add.s32 	%r15, %r11, 1;
	setp.ge.s32 	%p8, %r15, %r24;
	or.pred  	%p9, %p7, %p8;
	@%p9 bra 	$L__BB0_9;
	st.global.f32 	[%rd3+4], %f57;
$L__BB0_9:
	setp.ge.s32 	%p10, %r10, %r23;
	add.s32 	%r16, %r11, 2;
	setp.ge.s32 	%p11, %r16, %r24;
	or.pred  	%p12, %p10, %p11;
	@%p12 bra 	$L__BB0_11;
	st.global.f32 	[%rd3+8], %f56;
$L__BB0_11:
	setp.ge.s32 	%p13, %r10, %r23;
	add.s32 	%r17, %r11, 3;
	setp.ge.s32 	%p14, %r17, %r24;
	or.pred  	%p15, %p13, %p14;
	@%p15 bra 	$L__BB0_13;
	st.global.f32 	[%rd3+12], %f55;
$L__BB0_13:
	setp.ge.s32 	%p16, %r11, %r24;
	add.s32 	%r18, %r10, 1;
	setp.ge.s32 	%p17, %r18, %r23;
	add.s32 	%r19, %r14, %r24;
	mul.wide.s32 	%rd12, %r19, 4;
	add.s64 	%rd4, %rd1, %rd12;
	or.pred  	%p18, %p17, %p16;
	@%p18 bra 	$L__BB0_15;
	st.global.f32 	[%rd4], %f54;
$L__BB0_15:
	setp.ge.s32 	%p19, %r18, %r23;
	setp.ge.s32 	%p20, %r15, %r24;
	or.pred  	%p21, %p19, %p20;
	@%p21 bra 	$L__BB0_17;
	st.global.f32 	[%rd4+4], %f53;
$L__BB0_17:
	setp.ge.s32 	%p22, %r18, %r23;
	setp.ge.s32 	%p23, %r16, %r24;
	or.pred  	%p24, %p22, %p23;
	@%p24 bra 	$L__BB0_19;
	st.global.f32 	[%rd4+8], %f52;
$L__BB0_19:
	setp.ge.s32 	%p25, %r18, %r23;
	setp.ge.s32 	%p26, %r17, %r24;
	or.pred  	%p27, %p25, %p26;
	@%p27 bra 	$L__BB0_21;
	st.global.f32 	[%rd4+12], %f51;
$L__BB0_21:
	setp.ge.s32 	%p28, %r11, %r24;
	add.s32 	%r20, %r10, 2;
	setp.ge.s32 	%p29, %r20, %r23;
	add.s32 	%r21, %r19, %r24;
	mul.wide.s32 	%rd13, %r21, 4;
	add.s64 	%rd5, %rd1, %rd13;
	or.pred  	%p30, %p29, %p28;
	@%p30 bra 	$L__BB0_23;
	st.global.f32 	[%rd5], %f59;
$L__BB0_23:
	setp.ge.s32 	%p31, %r20, %r23;
	setp.ge.s32 	%p32, %r15, %r24;
	or.pred  	%p33, %p31, %p32;
	@%p33 bra 	$L__BB0_25;
	st.global.f32 	[%rd5+4], %f60;
$L__BB0_25:
	setp.ge.s32 	%p34, %r20, %r23;
	setp.ge.s32 	%p35, %r16, %r24;
	or.pred  	%p36, %p34, %p35;
	@%p36 bra 	$L__BB0_27;
	st.global.f32 	[%rd5+8], %f61;
$L__BB0_27:
	setp.ge.s32 	%p37, %r20, %r23;
	setp.ge.s32 	%p38, %r17, %r24;
	or.pred  	%p39, %p37, %p38;
	@%p39 bra 	$L__BB0_29;
	st.global.f32 	[%rd5+12], %f62;
$L__BB0_29:
	setp.ge.s32 	%p40, %r11, %r24;
	add.s32 	%r22, %r10, 3;
	setp.ge.s32 	%p41, %r22, %r23;
	add.s32 	%r39, %r21, %r24;
	mul.wide.s32 	%rd14, %r39, 4;
	add.s64 	%rd6, %rd1, %rd14;
	or.pred  	%p42, %p41, %p40;
	@%p42 bra 	$L__BB0_31;
	st.global.f32 	[%rd6], %f63;
$L__BB0_31:
	setp.ge.s32 	%p43, %r22, %r23;
	setp.ge.s32 	%p44, %r15, %r24;
	or.pred  	%p45, %p43, %p44;
	@%p45 bra 	$L__BB0_33;
	st.global.f32 	[%rd6+4], %f64;
$L__BB0_33:
	setp.ge.s32 	%p46, %r22, %r23;
	setp.ge.s32 	%p47, %r16, %r24;
	or.pred  	%p48, %p46, %p47;
	@%p48 bra 	$L__BB0_35;
	st.global.f32 	[%rd6+8], %f65;
$L__BB0_35:
	setp.ge.s32 	%p49, %r22, %r23;
	setp.ge.s32 	%p50, %r17, %r24;
	or.pred  	%p51, %p49, %p50;
	@%p51 bra 	$L__BB0_37;
	st.global.f32 	[%rd6+12], %f66;
$L__BB0_37:
	ret;

}


// ===== COMPILED SASS (sm_100) =====

	.target	sm_100

	.elftype	@"ET_EXEC"


//--------------------- .note.nv.tkinfo           --------------------------
	.section	.note.nv.tkinfo,"",@"SHT_NOTE"
	.sectionflags	@"SHF_NOTE_NV_TKINFO"
	.tkinfo
        /*0018*/ 	.word	0x00000002
        /*0030*/ 	.string	""
        /*0030*/ 	.string	"ptxas"
        /*0030*/ 	.string	"Cuda compilation tools, release 13.0, V13.0.88"
        /*0030*/ 	.string	"Build cuda_13.0.r13.0/compiler.36424714_0"
        /*0030*/ 	.string	"-arch sm_100 -m 64 "



//--------------------- .note.nv.cuinfo           --------------------------
	.section	.note.nv.cuinfo,"",@"SHT_NOTE"
	.sectionflags	@"SHF_NOTE_NV_CUINFO"
        /*0018*/ 	.short	0x0002
        /*001a*/ 	.short	0x0064
        /*001c*/ 	.short	0x0082
	.zero		2


//--------------------- .nv.info                  --------------------------
	.section	.nv.info,"",@"SHT_CUDA_INFO"
	.align	4


	//----- nvinfo : EIATTR_REGCOUNT
	.align		4
        /*0000*/ 	.byte	0x04, 0x2f
        /*0002*/ 	.short	(.L_1 - .L_0)
	.align		4
.L_0:
        /*0004*/ 	.word	index@(_Z19warpSpecializedDemoPKfS0_Pfiii)
        /*0008*/ 	.word	0x00000010


	//----- nvinfo : EIATTR_FRAME_SIZE
	.align		4
.L_1:
        /*000c*/ 	.byte	0x04, 0x11
        /*000e*/ 	.short	(.L_3 - .L_2)
	.align		4
.L_2:
        /*0010*/ 	.word	index@(_Z19warpSpecializedDemoPKfS0_Pfiii)
        /*0014*/ 	.word	0x00000000


	//----- nvinfo : EIATTR_MIN_STACK_SIZE
	.align		4
.L_3:
        /*0018*/ 	.byte	0x04, 0x12
        /*001a*/ 	.short	(.L_5 - .L_4)
	.align		4
.L_4:
        /*001c*/ 	.word	index@(_Z19warpSpecializedDemoPKfS0_Pfiii)
        /*0020*/ 	.word	0x00000000
.L_5:


//--------------------- .nv.compat                --------------------------
	.section	.nv.compat,"",@"SHT_CUDA_COMPAT_INFO"
	.align	4
        /*0000*/ 	.byte	0x02, 0x09, 0x00, 0x00, 0x02, 0x02, 0x01, 0x00, 0x02, 0x05, 0x05, 0x00, 0x03, 0x07, 0x01, 0x01
        /*0010*/ 	.byte	0x02, 0x03, 0x00, 0x00, 0x02, 0x06, 0x01, 0x00, 0x04, 0x0b, 0x08, 0x00, 0x09, 0x00, 0x00, 0x00
        /*0020*/ 	.byte	0x00, 0x00, 0x00, 0x00


//--------------------- .nv.info._Z19warpSpecializedDemoPKfS0_Pfiii --------------------------
	.section	.nv.info._Z19warpSpecializedDemoPKfS0_Pfiii,"",@"SHT_CUDA_INFO"
	.sectionflags	@""
	.align	4


	//----- nvinfo : EIATTR_CUDA_API_VERSION
	.align		4
        /*0000*/ 	.byte	0x04, 0x37
        /*0002*/ 	.short	(.L_7 - .L_6)
.L_6:
        /*0004*/ 	.word	0x00000082


	//----- nvinfo : EIATTR_KPARAM_INFO
	.align		4
.L_7:
        /*0008*/ 	.byte	0x04, 0x17
        /*000a*/ 	.short	(.L_9 - .L_8)
.L_8:
        /*000c*/ 	.word	0x00000000
        /*0010*/ 	.short	0x0005
        /*0012*/ 	.short	0x0020
        /*0014*/ 	.byte	0x00, 0xf0, 0x11, 0x00


	//----- nvinfo : EIATTR_KPARAM_INFO
	.align		4
.L_9:
        /*0018*/ 	.byte	0x04, 0x17
        /*001a*/ 	.short	(.L_11 - .L_10)
.L_10:
        /*001c*/ 	.word	0x00000000
        /*0020*/ 	.short	0x0004
        /*0022*/ 	.short	0x001c
        /*0024*/ 	.byte	0x00, 0xf0, 0x11, 0x00


	//----- nvinfo : EIATTR_KPARAM_INFO
	.align		4
.L_11:
        /*0028*/ 	.byte	0x04, 0x17
        /*002a*/ 	.short	(.L_13 - .L_12)
.L_12:
        /*002c*/ 	.word	0x00000000
        /*0030*/ 	.short	0x0003
        /*0032*/ 	.short	0x0018
        /*0034*/ 	.byte	0x00, 0xf0, 0x11, 0x00


	//----- nvinfo : EIATTR_KPARAM_INFO
	.align		4
.L_13:
        /*0038*/ 	.byte	0x04, 0x17
        /*003a*/ 	.short	(.L_15 - .L_14)
.L_14:
        /*003c*/ 	.word	0x00000000
        /*0040*/ 	.short	0x0002
        /*0042*/ 	.short	0x0010
        /*0044*/ 	.byte	0x00, 0xf5, 0x21, 0x00


	//----- nvinfo : EIATTR_KPARAM_INFO
	.align		4
.L_15:
        /*0048*/ 	.byte	0x04, 0x17
        /*004a*/ 	.short	(.L_17 - .L_16)
.L_16:
        /*004c*/ 	.word	0x00000000
        /*0050*/ 	.short	0x0001
        /*0052*/ 	.short	0x0008
        /*0054*/ 	.byte	0x00, 0xf5, 0x21, 0x00


	//----- nvinfo : EIATTR_KPARAM_INFO
	.align		4
.L_17:
        /*0058*/ 	.byte	0x04, 0x17
        /*005a*/ 	.short	(.L_19 - .L_18)
.L_18:
        /*005c*/ 	.word	0x00000000
        /*0060*/ 	.short	0x0000
        /*0062*/ 	.short	0x0000
        /*0064*/ 	.byte	0x00, 0xf5, 0x21, 0x00


	//----- nvinfo : EIATTR_SPARSE_MMA_MASK
	.align		4
.L_19:
        /*0068*/ 	.byte	0x03, 0x50
        /*006a*/ 	.short	0x0000


	//----- nvinfo : EIATTR_MAXREG_COUNT
	.align		4
        /*006c*/ 	.byte	0x03, 0x1b
        /*006e*/ 	.short	0x00ff


	//----- nvinfo : EIATTR_NUM_BARRIERS
	.align		4
        /*0070*/ 	.byte	0x02, 0x4c
        /*0072*/ 	.byte	0x01
	.zero		1


	//----- nvinfo : EIATTR_MERCURY_ISA_VERSION
	.align		4
        /*0074*/ 	.byte	0x03, 0x5f
        /*0076*/ 	.short	0x0101


	//----- nvinfo : EIATTR_VRC_CTA_INIT_COUNT
	.align		4
        /*0078*/ 	.byte	0x02, 0x4a
	.zero		1
	.zero		1


	//----- nvinfo : EIATTR_EXIT_INSTR_OFFSETS
	.align		4
        /*007c*/ 	.byte	0x04, 0x1c
        /*007e*/ 	.short	(.L_21 - .L_20)


	//   ....[0]....
.L_20:
        /*0080*/ 	.word	0x00000650


	//   ....[1]....
        /*0084*/ 	.word	0x00000670


	//----- nvinfo : EIATTR_CRS_STACK_SIZE
	.align		4
.L_21:
        /*0088*/ 	.byte	0x04, 0x1e
        /*008a*/ 	.short	(.L_23 - .L_22)
.L_22:
        /*008c*/ 	.word	0x00000000


	//----- nvinfo : EIATTR_CBANK_PARAM_SIZE
	.align		4
.L_23:
        /*0090*/ 	.byte	0x03, 0x19
        /*0092*/ 	.short	0x0024


	//----- nvinfo : EIATTR_PARAM_CBANK
	.align		4
        /*0094*/ 	.byte	0x04, 0x0a
        /*0096*/ 	.short	(.L_25 - .L_24)
	.align		4
.L_24:
        /*0098*/ 	.word	index@(.nv.constant0._Z19warpSpecializedDemoPKfS0_Pfiii)
        /*009c*/ 	.short	0x0380
        /*009e*/ 	.short	0x0024


	//----- nvinfo : EIATTR_SW_WAR
	.align		4
.L_25:
        /*00a0*/ 	.byte	0x04, 0x36
        /*00a2*/ 	.short	(.L_27 - .L_26)
.L_26:
        /*00a4*/ 	.word	0x00000008
.L_27:


//--------------------- .nv.callgraph             --------------------------
	.section	.nv.callgraph,"",@"SHT_CUDA_CALLGRAPH"
	.align	4
	.sectionentsize	8
	.align		4
        /*0000*/ 	.word	0x00000000
	.align		4
        /*0004*/ 	.word	0xffffffff
	.align		4
        /*0008*/ 	.word	0x00000000
	.align		4
        /*000c*/ 	.word	0xfffffffe
	.align		4
        /*0010*/ 	.word	0x00000000
	.align		4
        /*0014*/ 	.word	0xfffffffd
	.align		4
        /*0018*/ 	.word	0x00000000
	.align		4
        /*001c*/ 	.word	0xfffffffc


//--------------------- .text._Z19warpSpecializedDemoPKfS0_Pfiii --------------------------
	.section	.text._Z19warpSpecializedDemoPKfS0_Pfiii,"ax",@progbits
	.align	128
        .global         _Z19warpSpecializedDemoPKfS0_Pfiii
        .type           _Z19warpSpecializedDemoPKfS0_Pfiii,@function
        .size           _Z19warpSpecializedDemoPKfS0_Pfiii,(.L_x_4 - _Z19warpSpecializedDemoPKfS0_Pfiii)
        .other          _Z19warpSpecializedDemoPKfS0_Pfiii,@"STO_CUDA_ENTRY STV_DEFAULT"
_Z19warpSpecializedDemoPKfS0_Pfiii:
.text._Z19warpSpecializedDemoPKfS0_Pfiii:
[----:B------:R-:W-:Y:S01]  /*0000*/  LDC R1, c[0x0][0x37c] ;  /* 0x0000df00ff017b82 */ /* 0x000fe20000000800 */
[----:B------:R-:W0:Y:S01]  /*0010*/  S2R R11, SR_TID.X ;  /* 0x00000000000b7919 */ /* 0x000e220000002100 */
[----:B------:R-:W-:Y:S01]  /*0020*/  FADD R2, RZ, +QNAN ;  /* 0x7fc00000ff027421 */ /* 0x000fe20000000000 */
[----:B------:R-:W1:Y:S01]  /*0030*/  LDCU.64 UR6, c[0x0][0x358] ;  /* 0x00006b00ff0677ac */ /* 0x000e620008000a00 */
[----:B------:R-:W-:Y:S01]  /*0040*/  BSSY.RECONVERGENT B0, `(.L_x_0) ;  /* 0x000001d000007945 */ /* 0x000fe20003800200 */
[----:B------:R-:W2:Y:S01]  /*0050*/  S2R R0, SR_CTAID.Y ;  /* 0x0000000000007919 */ /* 0x000ea20000002600 */
[----:B------:R-:W-:Y:S01]  /*0060*/  FADD R2, R2, +QNAN ;  /* 0x7fc0000002027421 */ /* 0x000fe20000000000 */
[----:B------:R-:W3:Y:S03]  /*0070*/  S2R R4, SR_CTAID.X ;  /* 0x0000000000047919 */ /* 0x000ee60000002500 */
[----:B------:R-:W-:-:S04]  /*0080*/  FADD R2, R2, +QNAN ;  /* 0x7fc0000002027421 */ /* 0x000fc80000000000 */
[----:B------:R-:W-:-:S04]  /*0090*/  FADD R2, R2, +QNAN ;  /* 0x7fc0000002027421 */ /* 0x000fc80000000000 */
[----:B------:R-:W-:-:S04]  /*00a0*/  FADD R2, R2, +QNAN ;  /* 0x7fc0000002027421 */ /* 0x000fc80000000000 */
[----:B------:R-:W-:-:S04]  /*00b0*/  FADD R2, R2, +QNAN ;  /* 0x7fc0000002027421 */ /* 0x000fc80000000000 */
[----:B------:R-:W-:Y:S01]  /*00c0*/  FADD R10, R2, +QNAN ;  /* 0x7fc00000020a7421 */ /* 0x000fe20000000000 */
[----:B0-----:R-:W-:-:S13]  /*00d0*/  ISETP.GT.U32.AND P0, PT, R11, 0x3f, PT ;  /* 0x0000003f0b00780c */ /* 0x001fda0003f04070 */
[----:B-123--:R-:W-:Y:S05]  /*00e0*/  @P0 BRA `(.L_x_1) ;  /* 0x0000000000480947 */ /* 0x00efea0003800000 */
[----:B------:R-:W0:Y:S01]  /*00f0*/  S2UR UR5, SR_CgaCtaId ;  /* 0x00000000000579c3 */ /* 0x000e220000008800 */
[----:B------:R-:W1:Y:S01]  /*0100*/  LDCU UR8, c[0x0][0x3a0] ;  /* 0x00007400ff0877ac */ /* 0x000e620008000800 */
[--C-:B------:R-:W-:Y:S01]  /*0110*/  SHF.R.U32.HI R2, RZ, 0x6, R11.reuse ;  /* 0x00000006ff027819 */ /* 0x100fe2000001160b */
[----:B------:R-:W-:Y:S01]  /*0120*/  IMAD.MOV.U32 R8, RZ, RZ, R11 ;  /* 0x000000ffff087224 */ /* 0x000fe200078e000b */
[----:B------:R-:W-:-:S03]  /*0130*/  UMOV UR4, 0x400 ;  /* 0x0000040000047882 */ /* 0x000fc60000000000 */
[----:B------:R-:W-:Y:S01]  /*0140*/  IMAD R5, R2, 0x41, R11 ;  /* 0x0000004102057824 */ /* 0x000fe200078e020b */
[----:B------:R-:W2:Y:S01]  /*0150*/  LDC.64 R6, c[0x0][0x380] ;  /* 0x0000e000ff067b82 */ /* 0x000ea20000000a00 */
[----:B-1----:R-:W-:Y:S01]  /*0160*/  IMAD R9, R11, UR8, R2 ;  /* 0x000000080b097c24 */ /* 0x002fe2000f8e0202 */
[----:B0-----:R-:W-:-:S06]  /*0170*/  ULEA UR4, UR5, UR4, 0x18 ;  /* 0x0000000405047291 */ /* 0x001fcc000f8ec0ff */
[----:B------:R-:W-:-:S07]  /*0180*/  LEA R5, R5, UR4, 0x2 ;  /* 0x0000000405057c11 */ /* 0x000fce000f8e10ff */
.L_x_2:
[----:B--2---:R-:W-:-:S06]  /*0190*/  IMAD.WIDE R2, R9, 0x4, R6 ;  /* 0x0000000409027825 */ /* 0x004fcc00078e0206 */
[----:B------:R-:W2:Y:S01]  /*01a0*/  LDG.E R2, desc[UR6][R2.64] ;  /* 0x0000000602027981 */ /* 0x000ea2000c1e1900 */
[C---:B------:R-:W-:Y:S01]  /*01b0*/  ISETP.GE.U32.AND P0, PT, R8.reuse, 0x3c0, PT ;  /* 0x000003c00800780c */ /* 0x040fe20003f06070 */
[----:B------:R-:W-:Y:S01]  /*01c0*/  VIADD R8, R8, 0x40 ;  /* 0x0000004008087836 */ /* 0x000fe20000000000 */
[----:B------:R-:W-:Y:S01]  /*01d0*/  IADD3 R9, PT, PT, R9, 0x1, RZ ;  /* 0x0000000109097810 */ /* 0x000fe20007ffe0ff */
[----:B--2---:R0:W-:Y:S02]  /*01e0*/  STS [R5], R2 ;  /* 0x0000000205007388 */ /* 0x0041e40000000800 */
[----:B0-----:R-:W-:-:S08]  /*01f0*/  VIADD R5, R5, 0x104 ;  /* 0x0000010405057836 */ /* 0x001fd00000000000 */
[----:B------:R-:W-:Y:S05]  /*0200*/  @!P0 BRA `(.L_x_2) ;  /* 0xfffffffc00e08947 */ /* 0x000fea000383ffff */
.L_x_1:
[----:B------:R-:W-:Y:S05]  /*0210*/  BSYNC.RECONVERGENT B0 ;  /* 0x0000000000007941 */ /* 0x000fea0003800200 */
.L_x_0:
[----:B------:R-:W-:Y:S01]  /*0220*/  FADD R10, R10, +QNAN ;  /* 0x7fc000000a0a7421 */ /* 0x000fe20000000000 */
[----:B------:R-:W0:Y:S01]  /*0230*/  LDCU.64 UR4, c[0x0][0x398] ;  /* 0x00007300ff0477ac */ /* 0x000e220008000a00 */
[----:B------:R-:W-:Y:S01]  /*0240*/  SHF.L.U32 R6, R11, 0x2, RZ ;  /* 0x000000020b067819 */ /* 0x000fe200000006ff */
[----:B------:R-:W1:Y:S01]  /*0250*/  LDC.64 R2, c[0x0][0x390] ;  /* 0x0000e400ff027b82 */ /* 0x000e620000000a00 */
[----:B------:R-:W-:Y:S01]  /*0260*/  FADD R10, R10, +QNAN ;  /* 0x7fc000000a0a7421 */ /* 0x000fe20000000000 */
[----:B------:R-:W-:Y:S02]  /*0270*/  SHF.R.U32.HI R5, RZ, 0x2, R11 ;  /* 0x00000002ff057819 */ /* 0x000fe4000001160b */
[----:B------:R-:W-:Y:S01]  /*0280*/  LOP3.LUT R7, R6, 0x3c, RZ, 0xc0, !PT ;  /* 0x0000003c06077812 */ /* 0x000fe200078ec0ff */
[----:B------:R-:W-:Y:S01]  /*0290*/  FADD R10, R10, +QNAN ;  /* 0x7fc000000a0a7421 */ /* 0x000fe20000000000 */
[----:B------:R-:W-:-:S03]  /*02a0*/  LOP3.LUT R5, R5, 0xfc, RZ, 0xc0, !PT ;  /* 0x000000fc05057812 */ /* 0x000fc600078ec0ff */
[----:B------:R-:W-:Y:S01]  /*02b0*/  FADD R10, R10, +QNAN ;  /* 0x7fc000000a0a7421 */ /* 0x000fe20000000000 */
[----:B------:R-:W-:Y:S01]  /*02c0*/  IMAD R7, R4, 0x40, R7 ;  /* 0x0000004004077824 */ /* 0x000fe200078e0207 */
[----:B------:R-:W-:Y:S02]  /*02d0*/  LEA R0, R0, R5, 0x6 ;  /* 0x0000000500007211 */ /* 0x000fe400078e30ff */
[----:B------:R-:W-:Y:S01]  /*02e0*/  FADD R10, R10, +QNAN ;  /* 0x7fc000000a0a7421 */ /* 0x000fe20000000000 */
[C---:B------:R-:W-:Y:S01]  /*02f0*/  VIADD R4, R7.reuse, 0x1 ;  /* 0x0000000107047836 */ /* 0x040fe20000000000 */
[C---:B------:R-:W-:Y:S01]  /*0300*/  IADD3 R5, PT, PT, R7.reuse, 0x2, RZ ;  /* 0x0000000207057810 */ /* 0x040fe20007ffe0ff */
[----:B0-----:R-:W-:Y:S01]  /*0310*/  IMAD R9, R0, UR5, R7 ;  /* 0x0000000500097c24 */ /* 0x001fe2000f8e0207 */
[----:B------:R-:W-:Y:S01]  /*0320*/  BAR.SYNC.DEFER_BLOCKING 0x0 ;  /* 0x0000000000007b1d */ /* 0x000fe20000010000 */
[C---:B------:R-:W-:Y:S01]  /*0330*/  ISETP.GE.AND P2, PT, R7.reuse, UR5, PT ;  /* 0x0000000507007c0c */ /* 0x040fe2000bf46270 */
[----:B------:R-:W-:Y:S01]  /*0340*/  FADD R10, R10, +QNAN ;  /* 0x7fc000000a0a7421 */ /* 0x000fe20000000000 */
[----:B------:R-:W-:Y:S01]  /*0350*/  ISETP.GE.AND P3, PT, R4, UR5, PT ;  /* 0x0000000504007c0c */ /* 0x000fe2000bf66270 */
[----:B------:R-:W-:Y:S01]  /*0360*/  VIADD R7, R7, 0x3 ;  /* 0x0000000307077836 */ /* 0x000fe20000000000 */
[----:B------:R-:W-:Y:S01]  /*0370*/  ISETP.GE.AND P0, PT, R5, UR5, PT ;  /* 0x0000000505007c0c */ /* 0x000fe2000bf06270 */
[----:B------:R-:W-:Y:S01]  /*0380*/  FADD R6, R10, +QNAN ;  /* 0x7fc000000a067421 */ /* 0x000fe20000000000 */
[C---:B------:R-:W-:Y:S01]  /*0390*/  ISETP.GE.OR P4, PT, R0.reuse, UR4, P2 ;  /* 0x0000000400007c0c */ /* 0x040fe20009786670 */
[----:B-1----:R-:W-:Y:S01]  /*03a0*/  IMAD.WIDE R4, R9, 0x4, R2 ;  /* 0x0000000409047825 */ /* 0x002fe200078e0202 */
[----:B------:R-:W-:-:S03]  /*03b0*/  ISETP.GE.OR P5, PT, R0, UR4, P3 ;  /* 0x0000000400007c0c */ /* 0x000fc60009fa6670 */
[----:B------:R-:W-:Y:S01]  /*03c0*/  FADD R6, R6, +QNAN ;  /* 0x7fc0000006067421 */ /* 0x000fe20000000000 */
[----:B------:R-:W-:Y:S01]  /*03d0*/  ISETP.GE.OR P6, PT, R0, UR4, P0 ;  /* 0x0000000400007c0c */ /* 0x000fe200087c6670 */
[----:B------:R-:W-:Y:S01]  /*03e0*/  VIADD R9, R9, UR5 ;  /* 0x0000000509097c36 */ /* 0x000fe20008000000 */
[----:B------:R-:W-:Y:S01]  /*03f0*/  ISETP.GE.AND P1, PT, R7, UR5, PT ;  /* 0x0000000507007c0c */ /* 0x000fe2000bf26270 */
[----:B------:R-:W-:Y:S01]  /*0400*/  FADD R11, R6, +QNAN ;  /* 0x7fc00000060b7421 */ /* 0x000fe20000000000 */
[C---:B------:R-:W-:Y:S01]  /*0410*/  IADD3 R8, PT, PT, R0.reuse, 0x1, RZ ;  /* 0x0000000100087810 */ /* 0x040fe20007ffe0ff */
[----:B------:R-:W-:Y:S01]  /*0420*/  IMAD.WIDE R6, R9, 0x4, R2 ;  /* 0x0000000409067825 */ /* 0x000fe200078e0202 */
[----:B------:R-:W-:-:S03]  /*0430*/  IADD3 R10, PT, PT, R0, 0x2, RZ ;  /* 0x00000002000a7810 */ /* 0x000fc60007ffe0ff */
[----:B------:R-:W-:Y:S01]  /*0440*/  VIADD R13, R9, UR5 ;  /* 0x00000005090d7c36 */ /* 0x000fe20008000000 */
[----:B------:R0:W-:Y:S01]  /*0450*/  @!P4 STG.E desc[UR6][R4.64], R11 ;  /* 0x0000000b0400c986 */ /* 0x0001e2000c101906 */
[C---:B------:R-:W-:Y:S02]  /*0460*/  ISETP.GE.OR P4, PT, R0.reuse, UR4, P1 ;  /* 0x0000000400007c0c */ /* 0x040fe40008f86670 */
[----:B------:R-:W-:Y:S01]  /*0470*/  IADD3 R0, PT, PT, R0, 0x3, RZ ;  /* 0x0000000300007810 */ /* 0x000fe20007ffe0ff */
[----:B------:R0:W-:Y:S01]  /*0480*/  @!P5 STG.E desc[UR6][R4.64+0x4], R11 ;  /* 0x0000040b0400d986 */ /* 0x0001e2000c101906 */
[----:B------:R-:W-:-:S03]  /*0490*/  ISETP.GE.OR P5, PT, R8, UR4, P2 ;  /* 0x0000000408007c0c */ /* 0x000fc600097a6670 */
[----:B------:R0:W-:Y:S01]  /*04a0*/  @!P6 STG.E desc[UR6][R4.64+0x8], R11 ;  /* 0x0000080b0400e986 */ /* 0x0001e2000c101906 */
[----:B------:R-:W-:-:S05]  /*04b0*/  ISETP.GE.OR P6, PT, R8, UR4, P3 ;  /* 0x0000000408007c0c */ /* 0x000fca0009fc6670 */
[----:B------:R0:W-:Y:S01]  /*04c0*/  @!P4 STG.E desc[UR6][R4.64+0xc], R11 ;  /* 0x00000c0b0400c986 */ /* 0x0001e2000c101906 */
[----:B------:R-:W-:-:S03]  /*04d0*/  ISETP.GE.OR P4, PT, R8, UR4, P0 ;  /* 0x0000000408007c0c */ /* 0x000fc60008786670 */
[----:B------:R0:W-:Y:S01]  /*04e0*/  @!P5 STG.E desc[UR6][R6.64], R11 ;  /* 0x0000000b0600d986 */ /* 0x0001e2000c101906 */
[----:B------:R-:W-:Y:S01]  /*04f0*/  ISETP.GE.OR P5, PT, R8, UR4, P1 ;  /* 0x0000000408007c0c */ /* 0x000fe20008fa6670 */
[C---:B------:R-:W-:Y:S02]  /*0500*/  IMAD.WIDE R8, R13.reuse, 0x4, R2 ;  /* 0x000000040d087825 */ /* 0x040fe400078e0202 */
[----:B------:R0:W-:Y:S01]  /*0510*/  @!P6 STG.E desc[UR6][R6.64+0x4], R11 ;  /* 0x0000040b0600e986 */ /* 0x0001e2000c101906 */
[----:B------:R-:W-:Y:S01]  /*0520*/  ISETP.GE.OR P6, PT, R10, UR4, P2 ;  /* 0x000000040a007c0c */ /* 0x000fe200097c6670 */
[----:B------:R-:W-:Y:S01]  /*0530*/  VIADD R13, R13, UR5 ;  /* 0x000000050d0d7c36 */ /* 0x000fe20008000000 */
[----:B------:R-:W-:-:S03]  /*0540*/  ISETP.GE.OR P2, PT, R0, UR4, P2 ;  /* 0x0000000400007c0c */ /* 0x000fc60009746670 */
[----:B------:R0:W-:Y:S01]  /*0550*/  @!P4 STG.E desc[UR6][R6.64+0x8], R11 ;  /* 0x0000080b0600c986 */ /* 0x0001e2000c101906 */
[----:B------:R-:W-:Y:S01]  /*0560*/  ISETP.GE.OR P4, PT, R10, UR4, P3 ;  /* 0x000000040a007c0c */ /* 0x000fe20009f86670 */
[----:B------:R-:W-:Y:S01]  /*0570*/  IMAD.WIDE R2, R13, 0x4, R2 ;  /* 0x000000040d027825 */ /* 0x000fe200078e0202 */
[----:B------:R-:W-:Y:S01]  /*0580*/  ISETP.GE.OR P3, PT, R0, UR4, P3 ;  /* 0x0000000400007c0c */ /* 0x000fe20009f66670 */
[----:B------:R0:W-:Y:S01]  /*0590*/  @!P5 STG.E desc[UR6][R6.64+0xc], R11 ;  /* 0x00000c0b0600d986 */ /* 0x0001e2000c101906 */
[----:B------:R-:W-:Y:S02]  /*05a0*/  ISETP.GE.OR P5, PT, R10, UR4, P0 ;  /* 0x000000040a007c0c */ /* 0x000fe400087a6670 */
[----:B------:R-:W-:Y:S01]  /*05b0*/  ISETP.GE.OR P0, PT, R0, UR4, P0 ;  /* 0x0000000400007c0c */ /* 0x000fe20008706670 */
[----:B------:R0:W-:Y:S01]  /*05c0*/  @!P6 STG.E desc[UR6][R8.64], R11 ;  /* 0x0000000b0800e986 */ /* 0x0001e2000c101906 */
[----:B------:R-:W-:Y:S02]  /*05d0*/  ISETP.GE.OR P6, PT, R10, UR4, P1 ;  /* 0x000000040a007c0c */ /* 0x000fe40008fc6670 */
[----:B------:R-:W-:-:S03]  /*05e0*/  ISETP.GE.OR P1, PT, R0, UR4, P1 ;  /* 0x0000000400007c0c */ /* 0x000fc60008f26670 */
[----:B------:R0:W-:Y:S04]  /*05f0*/  @!P4 STG.E desc[UR6][R8.64+0x4], R11 ;  /* 0x0000040b0800c986 */ /* 0x0001e8000c101906 */
[----:B------:R0:W-:Y:S04]  /*0600*/  @!P5 STG.E desc[UR6][R8.64+0x8], R11 ;  /* 0x0000080b0800d986 */ /* 0x0001e8000c101906 */
[----:B------:R0:W-:Y:S04]  /*0610*/  @!P6 STG.E desc[UR6][R8.64+0xc], R11 ;  /* 0x00000c0b0800e986 */ /* 0x0001e8000c101906 */
[----:B------:R0:W-:Y:S04]  /*0620*/  @!P2 STG.E desc[UR6][R2.64], R11 ;  /* 0x0000000b0200a986 */ /* 0x0001e8000c101906 */
[----:B------:R0:W-:Y:S04]  /*0630*/  @!P3 STG.E desc[UR6][R2.64+0x4], R11 ;  /* 0x0000040b0200b986 */ /* 0x0001e8000c101906 */
[----:B------:R0:W-:Y:S01]  /*0640*/  @!P0 STG.E desc[UR6][R2.64+0x8], R11 ;  /* 0x0000080b02008986 */ /* 0x0001e2000c101906 */
[----:B------:R-:W-:Y:S05]  /*0650*/  @P1 EXIT ;  /* 0x000000000000194d */ /* 0x000fea0003800000 */
[----:B------:R-:W-:Y:S01]  /*0660*/  STG.E desc[UR6][R2.64+0xc], R11 ;  /* 0x00000c0b02007986 */ /* 0x000fe2000c101906 */
[----:B------:R-:W-:Y:S05]  /*0670*/  EXIT ;  /* 0x000000000000794d */ /* 0x000fea0003800000 */
.L_x_3:
[----:B------:R-:W-:-:S00]  /*0680*/  BRA `(.L_x_3) ;  /* 0xfffffffc00fc7947 */ /* 0x000fc0000383ffff */
[----:B------:R-:W-:-:S00]  /*0690*/  NOP ;  /* 0x0000000000007918 */ /* 0x000fc00000000000 */
        /* <DEDUP_REMOVED lines=14> */
.L_x_4:


//--------------------- .nv.shared._Z19warpSpecializedDemoPKfS0_Pfiii --------------------------
	.section	.nv.shared._Z19warpSpecializedDemoPKfS0_Pfiii,"aw",@nobits
	.sectionflags	@""
	.align	4
.nv.shared._Z19warpSpecializedDemoPKfS0_Pfiii:
	.zero		5184


//--------------------- .nv.shared.reserved.0     --------------------------
	.section	.nv.shared.reserved.0,"aw",@nobits
	.weak		__nv_reservedSMEM_offset_0_alias
	.size		__nv_reservedSMEM_offset_0_alias, 0, 64
	.other		__nv_reservedSMEM_offset_0_alias,@"STO_CUDA_RESERVED_SHARED STV_DEFAULT"
__nv_reservedSMEM_offset_0_alias:
	.zero		0
	.zero		64


//--------------------- .nv.constant0._Z19warpSpecializedDemoPKfS0_Pfiii --------------------------
	.section	.nv.constant0._Z19warpSpecializedDemoPKfS0_Pfiii,"a",@progbits
	.sectionflags	@""
	.align	4
.nv.constant0._Z19warpSpecializedDemoPKfS0_Pfiii:
	.zero		932


//--------------------- SYMBOLS --------------------------

	.type		.nv.reservedSmem.offset0,@object
	.size		.nv.reservedSmem.offset0,0x4
	.type		.nv.reservedSmem.cap,@object
	.size		.nv.reservedSmem.cap,0x4
